//
// Generated by NVIDIA NVVM Compiler
//
// Compiler Build ID: CL-36424714
// Cuda compilation tools, release 13.0, V13.0.88
// Based on NVVM 20.0.0
//

.version 9.0
.target sm_100
.address_size 64

	// .globl	_Z16histogram_kernelPKcPjjii
.extern .shared .align 16 .b8 s_hist[];

.visible .entry _Z16histogram_kernelPKcPjjii(
	.param .u64 .ptr .align 1 _Z16histogram_kernelPKcPjjii_param_0,
	.param .u64 .ptr .align 1 _Z16histogram_kernelPKcPjjii_param_1,
	.param .u32 _Z16histogram_kernelPKcPjjii_param_2,
	.param .u32 _Z16histogram_kernelPKcPjjii_param_3,
	.param .u32 _Z16histogram_kernelPKcPjjii_param_4
)
{
	.reg .pred 	%p<9>;
	.reg .b32 	%r<34>;
	.reg .b64 	%rd<9>;

	ld.param.u64 	%rd2, [_Z16histogram_kernelPKcPjjii_param_0];
	ld.param.u64 	%rd3, [_Z16histogram_kernelPKcPjjii_param_1];
	ld.param.u32 	%r12, [_Z16histogram_kernelPKcPjjii_param_2];
	ld.param.u32 	%r13, [_Z16histogram_kernelPKcPjjii_param_3];
	ld.param.u32 	%r14, [_Z16histogram_kernelPKcPjjii_param_4];
	sub.s32 	%r1, %r14, %r13;
	mov.u32 	%r2, %tid.x;
	setp.gt.s32 	%p1, %r2, %r1;
	@%p1 bra 	$L__BB0_3;
	mov.u32 	%r3, %ntid.x;
	mov.u32 	%r32, %r2;
$L__BB0_2:
	shl.b32 	%r15, %r32, 2;
	mov.u32 	%r16, s_hist;
	add.s32 	%r17, %r16, %r15;
	mov.b32 	%r18, 0;
	st.shared.u32 	[%r17], %r18;
	add.s32 	%r32, %r32, %r3;
	setp.le.s32 	%p2, %r32, %r1;
	@%p2 bra 	$L__BB0_2;
$L__BB0_3:
	bar.sync 	0;
	mov.u32 	%r19, %ctaid.x;
	mov.u32 	%r6, %ntid.x;
	mad.lo.s32 	%r33, %r19, %r6, %r2;
	setp.ge.u32 	%p3, %r33, %r12;
	@%p3 bra 	$L__BB0_8;
	cvta.to.global.u64 	%rd1, %rd2;
	mov.u32 	%r20, %nctaid.x;
	mul.lo.s32 	%r8, %r6, %r20;
$L__BB0_5:
	cvt.u64.u32 	%rd4, %r33;
	add.s64 	%rd5, %rd1, %rd4;
	ld.global.u8 	%r10, [%rd5];
	setp.lt.s32 	%p4, %r10, %r13;
	setp.lt.s32 	%p5, %r14, %r10;
	or.pred  	%p6, %p4, %p5;
	@%p6 bra 	$L__BB0_7;
	sub.s32 	%r21, %r10, %r13;
	shl.b32 	%r22, %r21, 2;
	mov.u32 	%r23, s_hist;
	add.s32 	%r24, %r23, %r22;
	atom.shared.add.u32 	%r25, [%r24], 1;
$L__BB0_7:
	add.s32 	%r33, %r33, %r8;
	setp.lt.u32 	%p7, %r33, %r12;
	@%p7 bra 	$L__BB0_5;
$L__BB0_8:
	bar.sync 	0;
	add.s32 	%r26, %r1, 1;
	setp.ge.u32 	%p8, %r2, %r26;
	@%p8 bra 	$L__BB0_10;
	cvta.to.global.u64 	%rd6, %rd3;
	mul.wide.u32 	%rd7, %r2, 4;
	add.s64 	%rd8, %rd6, %rd7;
	shl.b32 	%r27, %r2, 2;
	mov.u32 	%r28, s_hist;
	add.s32 	%r29, %r28, %r27;
	ld.shared.u32 	%r30, [%r29];
	atom.global.add.u32 	%r31, [%rd8], %r30;
$L__BB0_10:
	ret;

}


// ===== COMPILED SASS (sm_100) =====

	.target	sm_100

	.elftype	@"ET_EXEC"


//--------------------- .note.nv.tkinfo           --------------------------
	.section	.note.nv.tkinfo,"",@"SHT_NOTE"
	.sectionflags	@"SHF_NOTE_NV_TKINFO"
	.tkinfo
        /*0018*/ 	.word	0x00000002
        /*0030*/ 	.string	""
        /*0030*/ 	.string	"ptxas"
        /*0030*/ 	.string	"Cuda compilation tools, release 13.0, V13.0.88"
        /*0030*/ 	.string	"Build cuda_13.0.r13.0/compiler.36424714_0"
        /*0030*/ 	.string	"-arch sm_100 -m 64 "



//--------------------- .note.nv.cuinfo           --------------------------
	.section	.note.nv.cuinfo,"",@"SHT_NOTE"
	.sectionflags	@"SHF_NOTE_NV_CUINFO"
        /*0018*/ 	.short	0x0002
        /*001a*/ 	.short	0x0064
        /*001c*/ 	.short	0x0082
	.zero		2


//--------------------- .nv.info                  --------------------------
	.section	.nv.info,"",@"SHT_CUDA_INFO"
	.align	4


	//----- nvinfo : EIATTR_REGCOUNT
	.align		4
        /*0000*/ 	.byte	0x04, 0x2f
        /*0002*/ 	.short	(.L_1 - .L_0)
	.align		4
.L_0:
        /*0004*/ 	.word	index@(_Z16histogram_kernelPKcPjjii)
        /*0008*/ 	.word	0x0000000c


	//----- nvinfo : EIATTR_FRAME_SIZE
	.align		4
.L_1:
        /*000c*/ 	.byte	0x04, 0x11
        /*000e*/ 	.short	(.L_3 - .L_2)
	.align		4
.L_2:
        /*0010*/ 	.word	index@(_Z16histogram_kernelPKcPjjii)
        /*0014*/ 	.word	0x00000000


	//----- nvinfo : EIATTR_MIN_STACK_SIZE
	.align		4
.L_3:
        /*0018*/ 	.byte	0x04, 0x12
        /*001a*/ 	.short	(.L_5 - .L_4)
	.align		4
.L_4:
        /*001c*/ 	.word	index@(_Z16histogram_kernelPKcPjjii)
        /*0020*/ 	.word	0x00000000
.L_5:


//--------------------- .nv.compat                --------------------------
	.section	.nv.compat,"",@"SHT_CUDA_COMPAT_INFO"
	.align	4
        /*0000*/ 	.byte	0x02, 0x09, 0x00, 0x00, 0x02, 0x02, 0x01, 0x00, 0x02, 0x05, 0x05, 0x00, 0x03, 0x07, 0x01, 0x01
        /*0010*/ 	.byte	0x02, 0x03, 0x00, 0x00, 0x02, 0x06, 0x01, 0x00, 0x04, 0x0b, 0x08, 0x00, 0x09, 0x00, 0x00, 0x00
        /*0020*/ 	.byte	0x00, 0x00, 0x00, 0x00


//--------------------- .nv.info._Z16histogram_kernelPKcPjjii --------------------------
	.section	.nv.info._Z16histogram_kernelPKcPjjii,"",@"SHT_CUDA_INFO"
	.sectionflags	@""
	.align	4


	//----- nvinfo : EIATTR_CUDA_API_VERSION
	.align		4
        /*0000*/ 	.byte	0x04, 0x37
        /*0002*/ 	.short	(.L_7 - .L_6)
.L_6:
        /*0004*/ 	.word	0x00000082


	//----- nvinfo : EIATTR_KPARAM_INFO
	.align		4
.L_7:
        /*0008*/ 	.byte	0x04, 0x17
        /*000a*/ 	.short	(.L_9 - .L_8)
.L_8:
        /*000c*/ 	.word	0x00000000
        /*0010*/ 	.short	0x0004
        /*0012*/ 	.short	0x0018
        /*0014*/ 	.byte	0x00, 0xf0, 0x11, 0x00


	//----- nvinfo : EIATTR_KPARAM_INFO
	.align		4
.L_9:
        /*0018*/ 	.byte	0x04, 0x17
        /*001a*/ 	.short	(.L_11 - .L_10)
.L_10:
        /*001c*/ 	.word	0x00000000
        /*0020*/ 	.short	0x0003
        /*0022*/ 	.short	0x0014
        /*0024*/ 	.byte	0x00, 0xf0, 0x11, 0x00


	//----- nvinfo : EIATTR_KPARAM_INFO
	.align		4
.L_11:
        /*0028*/ 	.byte	0x04, 0x17
        /*002a*/ 	.short	(.L_13 - .L_12)
.L_12:
        /*002c*/ 	.word	0x00000000
        /*0030*/ 	.short	0x0002
        /*0032*/ 	.short	0x0010
        /*0034*/ 	.byte	0x00, 0xf0, 0x11, 0x00


	//----- nvinfo : EIATTR_KPARAM_INFO
	.align		4
.L_13:
        /*0038*/ 	.byte	0x04, 0x17
        /*003a*/ 	.short	(.L_15 - .L_14)
.L_14:
        /*003c*/ 	.word	0x00000000
        /*0040*/ 	.short	0x0001
        /*0042*/ 	.short	0x0008
        /*0044*/ 	.byte	0x00, 0xf5, 0x21, 0x00


	//----- nvinfo : EIATTR_KPARAM_INFO
	.align		4
.L_15:
        /*0048*/ 	.byte	0x04, 0x17
        /*004a*/ 	.short	(.L_17 - .L_16)
.L_16:
        /*004c*/ 	.word	0x00000000
        /*0050*/ 	.short	0x0000
        /*0052*/ 	.short	0x0000
        /*0054*/ 	.byte	0x00, 0xf5, 0x21, 0x00


	//----- nvinfo : EIATTR_SPARSE_MMA_MASK
	.align		4
.L_17:
        /*0058*/ 	.byte	0x03, 0x50
        /*005a*/ 	.short	0x0000


	//----- nvinfo : EIATTR_MAXREG_COUNT
	.align		4
        /*005c*/ 	.byte	0x03, 0x1b
        /*005e*/ 	.short	0x00ff


	//----- nvinfo : EIATTR_NUM_BARRIERS
	.align		4
        /*0060*/ 	.byte	0x02, 0x4c
        /*0062*/ 	.byte	0x01
	.zero		1


	//----- nvinfo : EIATTR_MERCURY_ISA_VERSION
	.align		4
        /*0064*/ 	.byte	0x03, 0x5f
        /*0066*/ 	.short	0x0101


	//----- nvinfo : EIATTR_VRC_CTA_INIT_COUNT
	.align		4
        /*0068*/ 	.byte	0x02, 0x4a
	.zero		1
	.zero		1


	//----- nvinfo : EIATTR_EXIT_INSTR_OFFSETS
	.align		4
        /*006c*/ 	.byte	0x04, 0x1c
        /*006e*/ 	.short	(.L_19 - .L_18)


	//   ....[0]....
.L_18:
        /*0070*/ 	.word	0x00000360


	//   ....[1]....
        /*0074*/ 	.word	0x000003f0


	//----- nvinfo : EIATTR_CRS_STACK_SIZE
	.align		4
.L_19:
        /*0078*/ 	.byte	0x04, 0x1e
        /*007a*/ 	.short	(.L_21 - .L_20)
.L_20:
        /*007c*/ 	.word	0x00000000


	//----- nvinfo : EIATTR_CBANK_PARAM_SIZE
	.align		4
.L_21:
        /*0080*/ 	.byte	0x03, 0x19
        /*0082*/ 	.short	0x001c


	//----- nvinfo : EIATTR_PARAM_CBANK
	.align		4
        /*0084*/ 	.byte	0x04, 0x0a
        /*0086*/ 	.short	(.L_23 - .L_22)
	.align		4
.L_22:
        /*0088*/ 	.word	index@(.nv.constant0._Z16histogram_kernelPKcPjjii)
        /*008c*/ 	.short	0x0380
        /*008e*/ 	.short	0x001c


	//----- nvinfo : EIATTR_SW_WAR
	.align		4
.L_23:
        /*0090*/ 	.byte	0x04, 0x36
        /*0092*/ 	.short	(.L_25 - .L_24)
.L_24:
        /*0094*/ 	.word	0x00000008
.L_25:


//--------------------- .nv.callgraph             --------------------------
	.section	.nv.callgraph,"",@"SHT_CUDA_CALLGRAPH"
	.align	4
	.sectionentsize	8
	.align		4
        /*0000*/ 	.word	0x00000000
	.align		4
        /*0004*/ 	.word	0xffffffff
	.align		4
        /*0008*/ 	.word	0x00000000
	.align		4
        /*000c*/ 	.word	0xfffffffe
	.align		4
        /*0010*/ 	.word	0x00000000
	.align		4
        /*0014*/ 	.word	0xfffffffd
	.align		4
        /*0018*/ 	.word	0x00000000
	.align		4
        /*001c*/ 	.word	0xfffffffc


//--------------------- .text._Z16histogram_kernelPKcPjjii --------------------------
	.section	.text._Z16histogram_kernelPKcPjjii,"ax",@progbits
	.align	128
        .global         _Z16histogram_kernelPKcPjjii
        .type           _Z16histogram_kernelPKcPjjii,@function
        .size           _Z16histogram_kernelPKcPjjii,(.L_x_9 - _Z16histogram_kernelPKcPjjii)
        .other          _Z16histogram_kernelPKcPjjii,@"STO_CUDA_ENTRY STV_DEFAULT"
_Z16histogram_kernelPKcPjjii:
.text._Z16histogram_kernelPKcPjjii:
[----:B------:R-:W-:Y:S01]  /*0000*/  LDC R1, c[0x0][0x37c] ;  /* 0x0000df00ff017b82 */ /* 0x000fe20000000800 */
[----:B------:R-:W0:Y:S01]  /*0010*/  S2R R7, SR_TID.X ;  /* 0x0000000000077919 */ /* 0x000e220000002100 */
[----:B------:R-:W1:Y:S01]  /*0020*/  LDCU UR4, c[0x0][0x398] ;  /* 0x00007300ff0477ac */ /* 0x000e620008000800 */
[----:B------:R-:W-:Y:S01]  /*0030*/  BSSY.RECONVERGENT B0, `(.L_x_0) ;  /* 0x000000f000007945 */ /* 0x000fe20003800200 */
[----:B------:R-:W1:Y:S02]  /*0040*/  LDCU UR5, c[0x0][0x394] ;  /* 0x00007280ff0577ac */ /* 0x000e640008000800 */
[----:B-1----:R-:W-:-:S06]  /*0050*/  UIADD3 UR4, UPT, UPT, UR4, -UR5, URZ ;  /* 0x8000000504047290 */ /* 0x002fcc000fffe0ff */
[----:B0-----:R-:W-:-:S13]  /*0060*/  ISETP.GT.AND P0, PT, R7, UR4, PT ;  /* 0x0000000407007c0c */ /* 0x001fda000bf04270 */
[----:B------:R-:W-:Y:S05]  /*0070*/  @P0 BRA `(.L_x_1) ;  /* 0x0000000000280947 */ /* 0x000fea0003800000 */
[----:B------:R-:W0:Y:S01]  /*0080*/  S2R R3, SR_CgaCtaId ;  /* 0x0000000000037919 */ /* 0x000e220000008800 */
[----:B------:R-:W1:Y:S01]  /*0090*/  LDC R5, c[0x0][0x360] ;  /* 0x0000d800ff057b82 */ /* 0x000e620000000800 */
[----:B------:R-:W-:Y:S01]  /*00a0*/  MOV R2, 0x400 ;  /* 0x0000040000027802 */ /* 0x000fe20000000f00 */
[----:B------:R-:W-:-:S03]  /*00b0*/  IMAD.MOV.U32 R0, RZ, RZ, R7 ;  /* 0x000000ffff007224 */ /* 0x000fc600078e0007 */
[----:B0-----:R-:W-:-:S07]  /*00c0*/  LEA R3, R3, R2, 0x18 ;  /* 0x0000000203037211 */ /* 0x001fce00078ec0ff */
.L_x_2:
[----:B------:R-:W-:Y:S02]  /*00d0*/  IMAD R2, R0, 0x4, R3 ;  /* 0x0000000400027824 */ /* 0x000fe400078e0203 */
[----:B-1----:R-:W-:-:S03]  /*00e0*/  IMAD.IADD R0, R5, 0x1, R0 ;  /* 0x0000000105007824 */ /* 0x002fc600078e0200 */
[----:B------:R0:W-:Y:S02]  /*00f0*/  STS [R2], RZ ;  /* 0x000000ff02007388 */ /* 0x0001e40000000800 */
[----:B------:R-:W-:-:S13]  /*0100*/  ISETP.GT.AND P0, PT, R0, UR4, PT ;  /* 0x0000000400007c0c */ /* 0x000fda000bf04270 */
[----:B0-----:R-:W-:Y:S05]  /*0110*/  @!P0 BRA `(.L_x_2) ;  /* 0xfffffffc00ec8947 */ /* 0x001fea000383ffff */
.L_x_1:
[----:B------:R-:W-:Y:S05]  /*0120*/  BSYNC.RECONVERGENT B0 ;  /* 0x0000000000007941 */ /* 0x000fea0003800200 */
.L_x_0:
[----:B------:R-:W0:Y:S01]  /*0130*/  S2UR UR5, SR_CTAID.X ;  /* 0x00000000000579c3 */ /* 0x000e220000002500 */
[----:B------:R-:W1:Y:S01]  /*0140*/  LDCU UR6, c[0x0][0x390] ;  /* 0x00007200ff0677ac */ /* 0x000e620008000800 */
[----:B------:R-:W-:Y:S01]  /*0150*/  BSSY.RECONVERGENT B0, `(.L_x_3) ;  /* 0x000001d000007945 */ /* 0x000fe20003800200 */
[----:B------:R-:W2:Y:S05]  /*0160*/  LDCU.64 UR8, c[0x0][0x358] ;  /* 0x00006b00ff0877ac */ /* 0x000eaa0008000a00 */
[----:B------:R-:W0:Y:S01]  /*0170*/  LDC R2, c[0x0][0x360] ;  /* 0x0000d800ff027b82 */ /* 0x000e220000000800 */
[----:B------:R-:W3:Y:S01]  /*0180*/  LDCU UR7, c[0x0][0x398] ;  /* 0x00007300ff0777ac */ /* 0x000ee20008000800 */
[----:B------:R-:W4:Y:S01]  /*0190*/  LDCU.64 UR10, c[0x0][0x380] ;  /* 0x00007000ff0a77ac */ /* 0x000f220008000a00 */
[----:B0-----:R-:W-:-:S05]  /*01a0*/  IMAD R0, R2, UR5, R7 ;  /* 0x0000000502007c24 */ /* 0x001fca000f8e0207 */
[----:B------:R-:W-:Y:S01]  /*01b0*/  BAR.SYNC.DEFER_BLOCKING 0x0 ;  /* 0x0000000000007b1d */ /* 0x000fe20000010000 */
[----:B-1----:R-:W-:-:S13]  /*01c0*/  ISETP.GE.U32.AND P0, PT, R0, UR6, PT ;  /* 0x0000000600007c0c */ /* 0x002fda000bf06070 */
[----:B--234-:R-:W-:Y:S05]  /*01d0*/  @P0 BRA `(.L_x_4) ;  /* 0x0000000000500947 */ /* 0x01cfea0003800000 */
[----:B------:R-:W0:Y:S01]  /*01e0*/  LDC.64 R8, c[0x0][0x390] ;  /* 0x0000e400ff087b82 */ /* 0x000e220000000a00 */
[----:B------:R-:W1:Y:S02]  /*01f0*/  LDCU UR5, c[0x0][0x370] ;  /* 0x00006e00ff0577ac */ /* 0x000e640008000800 */
[----:B-1----:R-:W-:-:S07]  /*0200*/  IMAD R5, R2, UR5, RZ ;  /* 0x0000000502057c24 */ /* 0x002fce000f8e02ff */
.L_x_7:
[----:B0-----:R-:W-:-:S05]  /*0210*/  IADD3 R2, P0, PT, R0, UR10, RZ ;  /* 0x0000000a00027c10 */ /* 0x001fca000ff1e0ff */
[----:B------:R-:W-:-:S05]  /*0220*/  IMAD.X R3, RZ, RZ, UR11, P0 ;  /* 0x0000000bff037e24 */ /* 0x000fca00080e06ff */
[----:B------:R-:W2:Y:S01]  /*0230*/  LDG.E.U8 R2, desc[UR8][R2.64] ;  /* 0x0000000802027981 */ /* 0x000ea2000c1e1100 */
[----:B------:R-:W-:Y:S01]  /*0240*/  IMAD.IADD R0, R5, 0x1, R0 ;  /* 0x0000000105007824 */ /* 0x000fe200078e0200 */
[----:B------:R-:W-:Y:S04]  /*0250*/  BSSY.RECONVERGENT B1, `(.L_x_5) ;  /* 0x000000b000017945 */ /* 0x000fe80003800200 */
[----:B0-----:R-:W-:Y:S02]  /*0260*/  ISETP.GE.U32.AND P1, PT, R0, R8, PT ;  /* 0x000000080000720c */ /* 0x001fe40003f26070 */
[----:B--2---:R-:W-:-:S04]  /*0270*/  ISETP.GT.AND P0, PT, R2, UR7, PT ;  /* 0x0000000702007c0c */ /* 0x004fc8000bf04270 */
[----:B------:R-:W-:-:S13]  /*0280*/  ISETP.LT.OR P0, PT, R2, R9, P0 ;  /* 0x000000090200720c */ /* 0x000fda0000701670 */
[----:B------:R-:W-:Y:S05]  /*0290*/  @P0 BRA `(.L_x_6) ;  /* 0x0000000000180947 */ /* 0x000fea0003800000 */
[----:B------:R-:W0:Y:S01]  /*02a0*/  S2UR UR6, SR_CgaCtaId ;  /* 0x00000000000679c3 */ /* 0x000e220000008800 */
[----:B------:R-:W-:Y:S01]  /*02b0*/  UMOV UR5, 0x400 ;  /* 0x0000040000057882 */ /* 0x000fe20000000000 */
[----:B------:R-:W-:Y:S01]  /*02c0*/  IMAD.IADD R2, R2, 0x1, -R9 ;  /* 0x0000000102027824 */ /* 0x000fe200078e0a09 */
[----:B0-----:R-:W-:-:S06]  /*02d0*/  ULEA UR5, UR6, UR5, 0x18 ;  /* 0x0000000506057291 */ /* 0x001fcc000f8ec0ff */
[----:B------:R-:W-:-:S05]  /*02e0*/  LEA R2, R2, UR5, 0x2 ;  /* 0x0000000502027c11 */ /* 0x000fca000f8e10ff */
[----:B------:R0:W-:Y:S02]  /*02f0*/  ATOMS.POPC.INC.32 RZ, [R2+URZ] ;  /* 0x0000000002ff7f8c */ /* 0x0001e4000d8000ff */
.L_x_6:
[----:B------:R-:W-:Y:S05]  /*0300*/  BSYNC.RECONVERGENT B1 ;  /* 0x0000000000017941 */ /* 0x000fea0003800200 */
.L_x_5:
[----:B------:R-:W-:Y:S05]  /*0310*/  @!P1 BRA `(.L_x_7) ;  /* 0xfffffffc00bc9947 */ /* 0x000fea000383ffff */
.L_x_4:
[----:B------:R-:W-:Y:S05]  /*0320*/  BSYNC.RECONVERGENT B0 ;  /* 0x0000000000007941 */ /* 0x000fea0003800200 */
.L_x_3:
[----:B------:R-:W-:Y:S01]  /*0330*/  BAR.SYNC.DEFER_BLOCKING 0x0 ;  /* 0x0000000000007b1d */ /* 0x000fe20000010000 */
[----:B------:R-:W-:-:S06]  /*0340*/  UIADD3 UR5, UPT, UPT, UR4, 0x1, URZ ;  /* 0x0000000104057890 */ /* 0x000fcc000fffe0ff */
[----:B------:R-:W-:-:S13]  /*0350*/  ISETP.GE.U32.AND P0, PT, R7, UR5, PT ;  /* 0x0000000507007c0c */ /* 0x000fda000bf06070 */
[----:B------:R-:W-:Y:S05]  /*0360*/  @P0 EXIT ;  /* 0x000000000000094d */ /* 0x000fea0003800000 */
[----:B------:R-:W1:Y:S01]  /*0370*/  S2UR UR5, SR_CgaCtaId ;  /* 0x00000000000579c3 */ /* 0x000e620000008800 */
[----:B------:R-:W-:-:S07]  /*0380*/  UMOV UR4, 0x400 ;  /* 0x0000040000047882 */ /* 0x000fce0000000000 */
[----:B0-----:R-:W0:Y:S01]  /*0390*/  LDC.64 R2, c[0x0][0x388] ;  /* 0x0000e200ff027b82 */ /* 0x001e220000000a00 */
[----:B-1----:R-:W-:-:S06]  /*03a0*/  ULEA UR4, UR5, UR4, 0x18 ;  /* 0x0000000405047291 */ /* 0x002fcc000f8ec0ff */
[C---:B------:R-:W-:Y:S01]  /*03b0*/  LEA R0, R7.reuse, UR4, 0x2 ;  /* 0x0000000407007c11 */ /* 0x040fe2000f8e10ff */
[----:B0-----:R-:W-:-:S04]  /*03c0*/  IMAD.WIDE.U32 R2, R7, 0x4, R2 ;  /* 0x0000000407027825 */ /* 0x001fc800078e0002 */
[----:B------:R-:W0:Y:S04]  /*03d0*/  LDS R5, [R0] ;  /* 0x0000000000057984 */ /* 0x000e280000000800 */
[----:B0-----:R-:W-:Y:S01]  /*03e0*/  REDG.E.ADD.STRONG.GPU desc[UR8][R2.64], R5 ;  /* 0x000000050200798e */ /* 0x001fe2000c12e108 */
[----:B------:R-:W-:Y:S05]  /*03f0*/  EXIT ;  /* 0x000000000000794d */ /* 0x000fea0003800000 */
.L_x_8:
[----:B------:R-:W-:-:S00]  /*0400*/  BRA `(.L_x_8) ;  /* 0xfffffffc00fc7947 */ /* 0x000fc0000383ffff */
[----:B------:R-:W-:-:S00]  /*0410*/  NOP ;  /* 0x0000000000007918 */ /* 0x000fc00000000000 */
        /* <DEDUP_REMOVED lines=14> */
.L_x_9:


//--------------------- .nv.shared._Z16histogram_kernelPKcPjjii --------------------------
	.section	.nv.shared._Z16histogram_kernelPKcPjjii,"aw",@nobits
	.sectionflags	@""
	.align	16
	.zero		1024


//--------------------- .nv.shared.reserved.0     --------------------------
	.section	.nv.shared.reserved.0,"aw",@nobits
	.weak		__nv_reservedSMEM_offset_0_alias
	.size		__nv_reservedSMEM_offset_0_alias, 0, 64
	.other		__nv_reservedSMEM_offset_0_alias,@"STO_CUDA_RESERVED_SHARED STV_DEFAULT"
__nv_reservedSMEM_offset_0_alias:
	.zero		0
	.zero		64


//--------------------- .nv.constant0._Z16histogram_kernelPKcPjjii --------------------------
	.section	.nv.constant0._Z16histogram_kernelPKcPjjii,"a",@progbits
	.sectionflags	@""
	.align	4
.nv.constant0._Z16histogram_kernelPKcPjjii:
	.zero		924


//--------------------- SYMBOLS --------------------------

	.type		.nv.reservedSmem.offset0,@object
	.size		.nv.reservedSmem.offset0,0x4
	.type		.nv.reservedSmem.cap,@object
	.size		.nv.reservedSmem.cap,0x4
